	.headerflags	@"EF_CUDA_TEXMODE_UNIFIED EF_CUDA_64BIT_ADDRESS EF_CUDA_SM86 EF_CUDA_VIRTUAL_SM(EF_CUDA_SM86)"
	.elftype	@"ET_EXEC"


//--------------------- .nv.info                  --------------------------
	.section	.nv.info,"",@"SHT_CUDA_INFO"
	.align	4


	//----- nvinfo : EIATTR_REGCOUNT
	.align		4
        /*0000*/ 	.byte	0x04, 0x2f
        /*0002*/ 	.short	(.L_2 - .L_1)
	.align		4
.L_1:
        /*0004*/ 	.word	index@(triton_poi_fused__to_copy_add_mean_pow_rsqrt_11)
        /*0008*/ 	.word	0x0000001b


	//----- nvinfo : EIATTR_MIN_STACK_SIZE
	.align		4
.L_2:
        /*000c*/ 	.byte	0x04, 0x12
        /*000e*/ 	.short	(.L_4 - .L_3)
	.align		4
.L_3:
        /*0010*/ 	.word	index@(triton_poi_fused__to_copy_add_mean_pow_rsqrt_11)
        /*0014*/ 	.word	0x00000000


	//----- nvinfo : EIATTR_FRAME_SIZE
	.align		4
.L_4:
        /*0018*/ 	.byte	0x04, 0x11
        /*001a*/ 	.short	(.L_6 - .L_5)
	.align		4
.L_5:
        /*001c*/ 	.word	index@(triton_poi_fused__to_copy_add_mean_pow_rsqrt_11)
        /*0020*/ 	.word	0x00000000


	//----- nvinfo : EIATTR_MIN_STACK_SIZE
	.align		4
.L_6:
        /*0024*/ 	.byte	0x04, 0x12
        /*0026*/ 	.short	(.L_8 - .L_7)
	.align		4
.L_7:
        /*0028*/ 	.word	index@(triton_poi_fused__to_copy_add_mean_pow_rsqrt_11)
        /*002c*/ 	.word	0x00000000
.L_8:


//--------------------- .nv.info.triton_poi_fused__to_copy_add_mean_pow_rsqrt_11 --------------------------
	.section	.nv.info.triton_poi_fused__to_copy_add_mean_pow_rsqrt_11,"",@"SHT_CUDA_INFO"
	.sectionflags	@""
	.align	4


	//----- nvinfo : EIATTR_CUDA_API_VERSION
	.align		4
        /*0000*/ 	.byte	0x04, 0x37
        /*0002*/ 	.short	(.L_10 - .L_9)
.L_9:
        /*0004*/ 	.word	0x0000007c


	//----- nvinfo : EIATTR_SW2861232_WAR
	.align		4
.L_10:
        /*0008*/ 	.byte	0x01, 0x35
	.zero		2


	//----- nvinfo : EIATTR_PARAM_CBANK
	.align		4
        /*000c*/ 	.byte	0x04, 0x0a
        /*000e*/ 	.short	(.L_12 - .L_11)
	.align		4
.L_11:
        /*0010*/ 	.word	index@(.nv.constant0.triton_poi_fused__to_copy_add_mean_pow_rsqrt_11)
        /*0014*/ 	.short	0x0160
        /*0016*/ 	.short	0x0020


	//----- nvinfo : EIATTR_CBANK_PARAM_SIZE
	.align		4
.L_12:
        /*0018*/ 	.byte	0x03, 0x19
        /*001a*/ 	.short	0x0020


	//----- nvinfo : EIATTR_KPARAM_INFO
	.align		4
        /*001c*/ 	.byte	0x04, 0x17
        /*001e*/ 	.short	(.L_14 - .L_13)
.L_13:
        /*0020*/ 	.word	0x00000000
        /*0024*/ 	.short	0x0004
        /*0026*/ 	.short	0x0018
        /*0028*/ 	.byte	0x00, 0xf4, 0x21, 0x00


	//----- nvinfo : EIATTR_KPARAM_INFO
	.align		4
.L_14:
        /*002c*/ 	.byte	0x04, 0x17
        /*002e*/ 	.short	(.L_16 - .L_15)
.L_15:
        /*0030*/ 	.word	0x00000000
        /*0034*/ 	.short	0x0003
        /*0036*/ 	.short	0x0014
        /*0038*/ 	.byte	0x00, 0xf0, 0x11, 0x00


	//----- nvinfo : EIATTR_KPARAM_INFO
	.align		4
.L_16:
        /*003c*/ 	.byte	0x04, 0x17
        /*003e*/ 	.short	(.L_18 - .L_17)
.L_17:
        /*0040*/ 	.word	0x00000000
        /*0044*/ 	.short	0x0002
        /*0046*/ 	.short	0x0010
        /*0048*/ 	.byte	0x00, 0xf0, 0x11, 0x00


	//----- nvinfo : EIATTR_KPARAM_INFO
	.align		4
.L_18:
        /*004c*/ 	.byte	0x04, 0x17
        /*004e*/ 	.short	(.L_20 - .L_19)
.L_19:
        /*0050*/ 	.word	0x00000000
        /*0054*/ 	.short	0x0001
        /*0056*/ 	.short	0x0008
        /*0058*/ 	.byte	0x00, 0xf4, 0x21, 0x00


	//----- nvinfo : EIATTR_KPARAM_INFO
	.align		4
.L_20:
        /*005c*/ 	.byte	0x04, 0x17
        /*005e*/ 	.short	(.L_22 - .L_21)
.L_21:
        /*0060*/ 	.word	0x00000000
        /*0064*/ 	.short	0x0000
        /*0066*/ 	.short	0x0000
        /*0068*/ 	.byte	0x00, 0xf4, 0x21, 0x00


	//----- nvinfo : EIATTR_MAXREG_COUNT
	.align		4
.L_22:
        /*006c*/ 	.byte	0x03, 0x1b
        /*006e*/ 	.short	0x00ff


	//----- nvinfo : EIATTR_EXIT_INSTR_OFFSETS
	.align		4
        /*0070*/ 	.byte	0x04, 0x1c
        /*0072*/ 	.short	(.L_24 - .L_23)


	//   ....[0]....
.L_23:
        /*0074*/ 	.word	0x00000560


	//   ....[1]....
        /*0078*/ 	.word	0x000005e0


	//----- nvinfo : EIATTR_REQNTID
	.align		4
.L_24:
        /*007c*/ 	.byte	0x04, 0x10
        /*007e*/ 	.short	(.L_26 - .L_25)
.L_25:
        /*0080*/ 	.word	0x00000080
        /*0084*/ 	.word	0x00000001
        /*0088*/ 	.word	0x00000001
.L_26:


//--------------------- .nv.callgraph             --------------------------
	.section	.nv.callgraph,"",@"SHT_CUDA_CALLGRAPH"
	.align	4
	.sectionentsize	8
	.align		4
        /*0000*/ 	.word	0x00000000
	.align		4
        /*0004*/ 	.word	0xffffffff
	.align		4
        /*0008*/ 	.word	0x00000000
	.align		4
        /*000c*/ 	.word	0xfffffffe
	.align		4
        /*0010*/ 	.word	0x00000000
	.align		4
        /*0014*/ 	.word	0xfffffffd
	.align		4
        /*0018*/ 	.word	0x00000000
	.align		4
        /*001c*/ 	.word	0xfffffffc


//--------------------- .nv.rel.action            --------------------------
	.section	.nv.rel.action,"",@"SHT_CUDA_RELOCINFO"
	.align	8
	.sectionentsize	8
        /*0000*/ 	.byte	0x73, 0x00, 0x00, 0x00, 0x00, 0x00, 0x00, 0x00, 0x00, 0x00, 0x00, 0x11, 0x25, 0x00, 0x05, 0x36


//--------------------- .nv.constant4             --------------------------
	.section	.nv.constant4,"a",@progbits
	.align	8
	.align		8
.nv.constant4:
        /*0000*/ 	.dword	_$_str


//--------------------- .nv.constant0.triton_poi_fused__to_copy_add_mean_pow_rsqrt_11 --------------------------
	.section	.nv.constant0.triton_poi_fused__to_copy_add_mean_pow_rsqrt_11,"a",@progbits
	.sectionflags	@""
	.align	4
.nv.constant0.triton_poi_fused__to_copy_add_mean_pow_rsqrt_11:
	.zero		384


//--------------------- .text.triton_poi_fused__to_copy_add_mean_pow_rsqrt_11 --------------------------
	.section	.text.triton_poi_fused__to_copy_add_mean_pow_rsqrt_11,"ax",@progbits
	.sectionflags	@"SHF_BARRIERS=1"
	.sectioninfo	@"SHI_REGISTERS=27"
	.align	128
        .global         triton_poi_fused__to_copy_add_mean_pow_rsqrt_11
        .type           triton_poi_fused__to_copy_add_mean_pow_rsqrt_11,@function
        .size           triton_poi_fused__to_copy_add_mean_pow_rsqrt_11,(.L_x_1 - triton_poi_fused__to_copy_add_mean_pow_rsqrt_11)
        .other          triton_poi_fused__to_copy_add_mean_pow_rsqrt_11,@"STO_CUDA_ENTRY STV_DEFAULT"
triton_poi_fused__to_copy_add_mean_pow_rsqrt_11:
.text.triton_poi_fused__to_copy_add_mean_pow_rsqrt_11:
[----:B------:R-:W-:Y:S02]  /*0000*/  IMAD.MOV.U32 R1, RZ, RZ, c[0x0][0x28] ;  /* 0x00000a00ff017624 */ /* 0x000fe400078e00ff */
[----:B------:R-:W0:Y:S01]  /*0010*/  S2R R0, SR_CTAID.Y ;  /* 0x0000000000007919 */ /* 0x000e220000002600 */
[----:B------:R-:W-:Y:S01]  /*0020*/  IMAD.MOV.U32 R12, RZ, RZ, 0x4 ;  /* 0x00000004ff0c7424 */ /* 0x000fe200078e00ff */
[----:B------:R-:W-:Y:S01]  /*0030*/  CS2R R8, SRZ ;  /* 0x0000000000087805 */ /* 0x000fe2000001ff00 */
[----:B------:R-:W-:Y:S01]  /*0040*/  CS2R R10, SRZ ;  /* 0x00000000000a7805 */ /* 0x000fe2000001ff00 */
[----:B------:R-:W1:Y:S01]  /*0050*/  S2R R14, SR_TID.X ;  /* 0x00000000000e7919 */ /* 0x000e620000002100 */
[----:B------:R-:W-:-:S03]  /*0060*/  ULDC.64 UR4, c[0x0][0x118] ;  /* 0x0000460000047ab9 */ /* 0x000fc60000000a00 */
[----:B------:R-:W2:Y:S01]  /*0070*/  S2R R2, SR_CTAID.X ;  /* 0x0000000000027919 */ /* 0x000ea20000002500 */
[----:B0-----:R-:W-:Y:S02]  /*0080*/  IMAD.SHL.U32 R0, R0, 0x20, RZ ;  /* 0x0000002000007824 */ /* 0x001fe400078e00ff */
[----:B-1----:R-:W-:Y:S01]  /*0090*/  IMAD.SHL.U32 R3, R14, 0x4, RZ ;  /* 0x000000040e037824 */ /* 0x002fe200078e00ff */
[----:B------:R-:W-:Y:S01]  /*00a0*/  SHF.R.U32.HI R13, RZ, 0x3, R14 ;  /* 0x00000003ff0d7819 */ /* 0x000fe2000001160e */
[----:B--2---:R-:W-:-:S03]  /*00b0*/  IMAD.SHL.U32 R2, R2, 0x20, RZ ;  /* 0x0000002002027824 */ /* 0x004fc600078e00ff */
[----:B------:R-:W-:Y:S02]  /*00c0*/  LOP3.LUT R4, R0, 0x1c, R3, 0xf8, !PT ;  /* 0x0000001c00047812 */ /* 0x000fe400078ef803 */
[----:B------:R-:W-:Y:S02]  /*00d0*/  SGXT.U32 R13, R13, 0x4 ;  /* 0x000000040d0d781a */ /* 0x000fe40000000000 */
[C---:B------:R-:W-:Y:S01]  /*00e0*/  ISETP.GE.AND P0, PT, R4.reuse, 0x18, PT ;  /* 0x000000180400780c */ /* 0x040fe20003f06270 */
[----:B------:R-:W-:-:S05]  /*00f0*/  IMAD.HI R5, R4, 0x2aaaaaab, RZ ;  /* 0x2aaaaaab04057827 */ /* 0x000fca00078e02ff */
[----:B------:R-:W-:-:S04]  /*0100*/  SHF.R.U32.HI R6, RZ, 0x1, R5 ;  /* 0x00000001ff067819 */ /* 0x000fc80000011605 */
[----:B------:R-:W-:Y:S02]  /*0110*/  LEA.HI R7, R5, R6, RZ, 0x1 ;  /* 0x0000000605077211 */ /* 0x000fe400078f08ff */
[----:B------:R-:W-:-:S03]  /*0120*/  LOP3.LUT R5, R13, R2, RZ, 0xfc, !PT ;  /* 0x000000020d057212 */ /* 0x000fc600078efcff */
[----:B------:R-:W-:-:S04]  /*0130*/  IMAD R6, R7, 0xbff4, R4 ;  /* 0x0000bff407067824 */ /* 0x000fc800078e0204 */
[----:B------:R-:W-:-:S04]  /*0140*/  IMAD R5, R5, 0xc, R6 ;  /* 0x0000000c05057824 */ /* 0x000fc800078e0206 */
[----:B------:R-:W-:Y:S01]  /*0150*/  IMAD.WIDE R16, R5, R12, c[0x0][0x160] ;  /* 0x0000580005107625 */ /* 0x000fe200078e020c */
[----:B------:R-:W-:-:S04]  /*0160*/  LOP3.LUT R5, R2, 0x10, R13, 0xfe, !PT ;  /* 0x0000001002057812 */ /* 0x000fc800078efe0d */
[----:B------:R0:W2:Y:S01]  /*0170*/  @!P0 LDG.E.EL.128 R8, [R16.64] ;  /* 0x0000000410088981 */ /* 0x0000a2000c2e1d00 */
[----:B------:R-:W-:Y:S02]  /*0180*/  IMAD R19, R5, 0xc, R6 ;  /* 0x0000000c05137824 */ /* 0x000fe400078e0206 */
[----:B------:R-:W-:Y:S01]  /*0190*/  CS2R R4, SRZ ;  /* 0x0000000000047805 */ /* 0x000fe2000001ff00 */
[----:B------:R-:W-:Y:S01]  /*01a0*/  CS2R R6, SRZ ;  /* 0x0000000000067805 */ /* 0x000fe2000001ff00 */
[----:B------:R-:W-:-:S05]  /*01b0*/  IMAD.WIDE R18, R19, R12, c[0x0][0x160] ;  /* 0x0000580013127625 */ /* 0x000fca00078e020c */
[----:B------:R1:W3:Y:S01]  /*01c0*/  @!P0 LDG.E.EL.128 R4, [R18.64] ;  /* 0x0000000412048981 */ /* 0x0002e2000c2e1d00 */
[----:B------:R-:W-:Y:S02]  /*01d0*/  IMAD.MOV.U32 R21, RZ, RZ, 0x3c800000 ;  /* 0x3c800000ff157424 */ /* 0x000fe400078e00ff */
[----:B0-----:R-:W-:Y:S01]  /*01e0*/  IMAD.SHL.U32 R17, R14, 0x80, RZ ;  /* 0x000000800e117824 */ /* 0x001fe200078e00ff */
[----:B------:R-:W-:-:S04]  /*01f0*/  SHF.R.U32.HI R14, RZ, 0x1, R14 ;  /* 0x00000001ff0e7819 */ /* 0x000fc8000001160e */
[----:B------:R-:W-:-:S04]  /*0200*/  LOP3.LUT R20, R17, 0x380, RZ, 0xc0, !PT ;  /* 0x0000038011147812 */ /* 0x000fc800078ec0ff */
[C---:B-1----:R-:W-:Y:S02]  /*0210*/  LOP3.LUT R18, R20.reuse, R13, RZ, 0xfc, !PT ;  /* 0x0000000d14127212 */ /* 0x042fe400078efcff */
[C---:B------:R-:W-:Y:S02]  /*0220*/  LOP3.LUT R22, R20.reuse, 0x20, RZ, 0xfc, !PT ;  /* 0x0000002014167812 */ /* 0x040fe400078efcff */
[----:B------:R-:W-:Y:S01]  /*0230*/  LOP3.LUT R24, R20, 0x60, RZ, 0xfc, !PT ;  /* 0x0000006014187812 */ /* 0x000fe200078efcff */
[----:B------:R-:W-:-:S05]  /*0240*/  IMAD.SHL.U32 R19, R18, 0x4, RZ ;  /* 0x0000000412137824 */ /* 0x000fca00078e00ff */
[-C--:B------:R-:W-:Y:S02]  /*0250*/  LEA.HI R22, R22, R19.reuse, RZ, 0x1d ;  /* 0x0000001316167211 */ /* 0x080fe400078fe8ff */
[----:B------:R-:W-:Y:S01]  /*0260*/  LEA.HI R24, R24, R19, RZ, 0x1d ;  /* 0x0000001318187211 */ /* 0x000fe200078fe8ff */
[-C--:B--2---:R-:W-:Y:S01]  /*0270*/  FFMA R8, R8, R21.reuse, 9.9999999747524270788e-07 ;  /* 0x358637bd08087423 */ /* 0x084fe20000000015 */
[-C--:B------:R-:W-:Y:S01]  /*0280*/  FFMA R9, R9, R21.reuse, 9.9999999747524270788e-07 ;  /* 0x358637bd09097423 */ /* 0x080fe20000000015 */
[-C--:B------:R-:W-:Y:S01]  /*0290*/  FFMA R10, R10, R21.reuse, 9.9999999747524270788e-07 ;  /* 0x358637bd0a0a7423 */ /* 0x080fe20000000015 */
[----:B------:R-:W-:-:S03]  /*02a0*/  FFMA R11, R11, R21, 9.9999999747524270788e-07 ;  /* 0x358637bd0b0b7423 */ /* 0x000fc60000000015 */
[----:B------:R-:W0:Y:S01]  /*02b0*/  MUFU.RSQ R8, R8 ;  /* 0x0000000800087308 */ /* 0x000e220000001400 */
[-C--:B---3--:R-:W-:Y:S01]  /*02c0*/  FFMA R4, R4, R21.reuse, 9.9999999747524270788e-07 ;  /* 0x358637bd04047423 */ /* 0x088fe20000000015 */
[-C--:B------:R-:W-:Y:S01]  /*02d0*/  FFMA R5, R5, R21.reuse, 9.9999999747524270788e-07 ;  /* 0x358637bd05057423 */ /* 0x080fe20000000015 */
[-C--:B------:R-:W-:Y:S01]  /*02e0*/  FFMA R6, R6, R21.reuse, 9.9999999747524270788e-07 ;  /* 0x358637bd06067423 */ /* 0x080fe20000000015 */
[----:B------:R-:W-:-:S04]  /*02f0*/  FFMA R7, R7, R21, 9.9999999747524270788e-07 ;  /* 0x358637bd07077423 */ /* 0x000fc80000000015 */
[----:B------:R-:W1:Y:S08]  /*0300*/  MUFU.RSQ R9, R9 ;  /* 0x0000000900097308 */ /* 0x000e700000001400 */
[----:B------:R-:W2:Y:S08]  /*0310*/  MUFU.RSQ R10, R10 ;  /* 0x0000000a000a7308 */ /* 0x000eb00000001400 */
[----:B------:R-:W3:Y:S08]  /*0320*/  MUFU.RSQ R11, R11 ;  /* 0x0000000b000b7308 */ /* 0x000ef00000001400 */
[----:B------:R4:W5:Y:S08]  /*0330*/  MUFU.RSQ R15, R4 ;  /* 0x00000004000f7308 */ /* 0x0009700000001400 */
[----:B------:R0:W2:Y:S01]  /*0340*/  MUFU.RSQ R16, R5 ;  /* 0x0000000500107308 */ /* 0x0000a20000001400 */
[----:B----4-:R-:W-:-:S02]  /*0350*/  LOP3.LUT R4, R20, 0x40, RZ, 0xfc, !PT ;  /* 0x0000004014047812 */ /* 0x010fc400078efcff */
[-C--:B------:R-:W-:Y:S02]  /*0360*/  LEA.HI R20, R20, R19.reuse, RZ, 0x1d ;  /* 0x0000001314147211 */ /* 0x080fe400078fe8ff */
[----:B------:R-:W-:-:S03]  /*0370*/  LEA.HI R21, R4, R19, RZ, 0x1d ;  /* 0x0000001304157211 */ /* 0x000fc600078fe8ff */
[----:B------:R-:W4:Y:S01]  /*0380*/  MUFU.RSQ R17, R6 ;  /* 0x0000000600117308 */ /* 0x000f220000001400 */
[----:B0-----:R0:W-:Y:S01]  /*0390*/  STS [R20], R8 ;  /* 0x0000000814007388 */ /* 0x0011e20000000800 */
[----:B------:R-:W-:Y:S02]  /*03a0*/  LOP3.LUT R5, R14, 0x3c, RZ, 0xc0, !PT ;  /* 0x0000003c0e057812 */ /* 0x000fe400078ec0ff */
[----:B------:R-:W-:Y:S01]  /*03b0*/  LOP3.LUT R14, R3, 0x1fc, RZ, 0xc0, !PT ;  /* 0x000001fc030e7812 */ /* 0x000fe200078ec0ff */
[----:B-1----:R1:W-:Y:S03]  /*03c0*/  STS [R22+0x80], R9 ;  /* 0x0000800916007388 */ /* 0x0023e60000000800 */
[----:B------:R-:W4:Y:S01]  /*03d0*/  MUFU.RSQ R18, R7 ;  /* 0x0000000700127308 */ /* 0x000f220000001400 */
[----:B--2---:R-:W-:Y:S01]  /*03e0*/  STS [R21+0x100], R10 ;  /* 0x0001000a15007388 */ /* 0x004fe20000000800 */
[----:B------:R-:W-:Y:S01]  /*03f0*/  IMAD R19, R14, 0x4, R5 ;  /* 0x000000040e137824 */ /* 0x000fe200078e0205 */
[----:B0-----:R-:W-:-:S02]  /*0400*/  LOP3.LUT R8, R2, 0x1c, R3, 0xf8, !PT ;  /* 0x0000001c02087812 */ /* 0x001fc400078ef803 */
[----:B---3--:R-:W-:Y:S01]  /*0410*/  STS [R24+0x180], R11 ;  /* 0x0001800b18007388 */ /* 0x008fe20000000800 */
[----:B------:R-:W-:Y:S02]  /*0420*/  LOP3.LUT R2, R14, 0x200, RZ, 0xfc, !PT ;  /* 0x000002000e027812 */ /* 0x000fe400078efcff */
[----:B-1----:R-:W-:Y:S01]  /*0430*/  LOP3.LUT R9, R13, R0, RZ, 0xfc, !PT ;  /* 0x000000000d097212 */ /* 0x002fe200078efcff */
[----:B-----5:R-:W-:Y:S01]  /*0440*/  STS [R20+0x40], R15 ;  /* 0x0000400f14007388 */ /* 0x020fe20000000800 */
[----:B------:R-:W-:Y:S02]  /*0450*/  LOP3.LUT R13, R0, 0x10, R13, 0xfe, !PT ;  /* 0x00000010000d7812 */ /* 0x000fe400078efe0d */
[----:B------:R-:W-:Y:S01]  /*0460*/  ISETP.GE.AND P0, PT, R9, 0x18, PT ;  /* 0x000000180900780c */ /* 0x000fe20003f06270 */
[----:B------:R-:W-:Y:S01]  /*0470*/  STS [R22+0xc0], R16 ;  /* 0x0000c01016007388 */ /* 0x000fe20000000800 */
[----:B------:R-:W-:Y:S01]  /*0480*/  ISETP.GE.AND P1, PT, R13, 0x18, PT ;  /* 0x000000180d00780c */ /* 0x000fe20003f26270 */
[----:B------:R-:W-:Y:S01]  /*0490*/  IMAD R3, R9, 0x1000, R8 ;  /* 0x0000100009037824 */ /* 0x000fe200078e0208 */
[----:B------:R-:W-:Y:S01]  /*04a0*/  SHF.R.U32.HI R2, RZ, 0x3, R2 ;  /* 0x00000003ff027819 */ /* 0x000fe20000011602 */
[----:B----4-:R-:W-:Y:S03]  /*04b0*/  STS [R21+0x140], R17 ;  /* 0x0001401115007388 */ /* 0x010fe60000000800 */
[----:B------:R-:W-:Y:S01]  /*04c0*/  LOP3.LUT R9, R2, 0x7c, RZ, 0xc0, !PT ;  /* 0x0000007c02097812 */ /* 0x000fe200078ec0ff */
[----:B------:R-:W-:Y:S01]  /*04d0*/  STS [R24+0x1c0], R18 ;  /* 0x0001c01218007388 */ /* 0x000fe20000000800 */
[----:B------:R-:W-:-:S03]  /*04e0*/  IMAD.WIDE R2, R3, R12, c[0x0][0x168] ;  /* 0x00005a0003027625 */ /* 0x000fc600078e020c */
[----:B------:R-:W-:Y:S01]  /*04f0*/  BAR.SYNC.DEFER_BLOCKING 0x0 ;  /* 0x0000000000007b1d */ /* 0x000fe20000010000 */
[----:B------:R-:W-:-:S05]  /*0500*/  IMAD R9, R14, 0x4, R9 ;  /* 0x000000040e097824 */ /* 0x000fca00078e0209 */
[----:B------:R-:W-:Y:S04]  /*0510*/  LDS R4, [R19] ;  /* 0x0000000013047984 */ /* 0x000fe80000000800 */
[----:B------:R-:W-:Y:S04]  /*0520*/  LDS R5, [R19+0x4] ;  /* 0x0000040013057984 */ /* 0x000fe80000000800 */
[----:B------:R-:W-:Y:S04]  /*0530*/  LDS R6, [R19+0x8] ;  /* 0x0000080013067984 */ /* 0x000fe80000000800 */
[----:B------:R-:W0:Y:S04]  /*0540*/  LDS R7, [R19+0xc] ;  /* 0x00000c0013077984 */ /* 0x000e280000000800 */
[----:B0-----:R0:W-:Y:S01]  /*0550*/  @!P0 STG.E.128 [R2.64], R4 ;  /* 0x0000000402008986 */ /* 0x0011e2000c101d04 */
[----:B------:R-:W-:Y:S05]  /*0560*/  @P1 EXIT ;  /* 0x000000000000194d */ /* 0x000fea0003800000 */
[----:B0-----:R-:W-:Y:S01]  /*0570*/  LDS R4, [R9+0x800] ;  /* 0x0008000009047984 */ /* 0x001fe20000000800 */
[----:B------:R-:W-:-:S03]  /*0580*/  IMAD R13, R13, 0x1000, R8 ;  /* 0x000010000d0d7824 */ /* 0x000fc600078e0208 */
[----:B------:R-:W-:Y:S01]  /*0590*/  LDS R5, [R9+0x804] ;  /* 0x0008040009057984 */ /* 0x000fe20000000800 */
[----:B------:R-:W-:-:S03]  /*05a0*/  IMAD.WIDE R12, R13, R12, c[0x0][0x168] ;  /* 0x00005a000d0c7625 */ /* 0x000fc600078e020c */
[----:B------:R-:W-:Y:S04]  /*05b0*/  LDS R6, [R9+0x808] ;  /* 0x0008080009067984 */ /* 0x000fe80000000800 */
[----:B------:R-:W0:Y:S04]  /*05c0*/  LDS R7, [R9+0x80c] ;  /* 0x00080c0009077984 */ /* 0x000e280000000800 */
[----:B0-----:R-:W-:Y:S01]  /*05d0*/  STG.E.128 [R12.64], R4 ;  /* 0x000000040c007986 */ /* 0x001fe2000c101d04 */
[----:B------:R-:W-:Y:S05]  /*05e0*/  EXIT ;  /* 0x000000000000794d */ /* 0x000fea0003800000 */
.L_x_0:
[----:B------:R-:W-:-:S00]  /*05f0*/  BRA `(.L_x_0) ;  /* 0xfffffff000007947 */ /* 0x000fc0000383ffff */
[----:B------:R-:W-:-:S00]  /*0600*/  NOP ;  /* 0x0000000000007918 */ /* 0x000fc00000000000 */
[----:B------:R-:W-:-:S00]  /*0610*/  NOP ;  /* 0x0000000000007918 */ /* 0x000fc00000000000 */
[----:B------:R-:W-:-:S00]  /*0620*/  NOP ;  /* 0x0000000000007918 */ /* 0x000fc00000000000 */
[----:B------:R-:W-:-:S00]  /*0630*/  NOP ;  /* 0x0000000000007918 */ /* 0x000fc00000000000 */
[----:B------:R-:W-:-:S00]  /*0640*/  NOP ;  /* 0x0000000000007918 */ /* 0x000fc00000000000 */
[----:B------:R-:W-:-:S00]  /*0650*/  NOP ;  /* 0x0000000000007918 */ /* 0x000fc00000000000 */
[----:B------:R-:W-:-:S00]  /*0660*/  NOP ;  /* 0x0000000000007918 */ /* 0x000fc00000000000 */
[----:B------:R-:W-:-:S00]  /*0670*/  NOP ;  /* 0x0000000000007918 */ /* 0x000fc00000000000 */
.L_x_1:


//--------------------- .nv.global.init           --------------------------
	.section	.nv.global.init,"aw",@progbits
.nv.global.init:
	.type		_$_str,@object
	.size		_$_str,(.L_0 - _$_str)
_$_str:
        /*0000*/ 	.byte	0x5f, 0x5f, 0x43, 0x55, 0x44, 0x41, 0x5f, 0x46, 0x54, 0x5a, 0x00
.L_0:


//--------------------- .nv.shared.triton_poi_fused__to_copy_add_mean_pow_rsqrt_11 --------------------------
	.section	.nv.shared.triton_poi_fused__to_copy_add_mean_pow_rsqrt_11,"aw",@nobits
	.sectionflags	@""
	.align	16
